//
// Generated by NVIDIA NVVM Compiler
//
// Compiler Build ID: CL-36424714
// Cuda compilation tools, release 13.0, V13.0.88
// Based on NVVM 20.0.0
//

.version 9.0
.target sm_100
.address_size 64

	// .globl	_Z12reverseArrayPiS_
.const .align 4 .u32 array_size;
// _ZZ12reverseArrayPiS_E3tmp has been demoted

.visible .entry _Z12reverseArrayPiS_(
	.param .u64 .ptr .align 1 _Z12reverseArrayPiS__param_0,
	.param .u64 .ptr .align 1 _Z12reverseArrayPiS__param_1
)
{
	.reg .b32 	%r<15>;
	.reg .b64 	%rd<9>;
	// demoted variable
	.shared .align 4 .b8 _ZZ12reverseArrayPiS_E3tmp[512];
	ld.param.u64 	%rd1, [_Z12reverseArrayPiS__param_0];
	ld.param.u64 	%rd2, [_Z12reverseArrayPiS__param_1];
	cvta.to.global.u64 	%rd3, %rd2;
	cvta.to.global.u64 	%rd4, %rd1;
	mov.u32 	%r1, %ctaid.x;
	mov.u32 	%r2, %ntid.x;
	mov.u32 	%r3, %tid.x;
	mad.lo.s32 	%r4, %r1, %r2, %r3;
	mul.wide.s32 	%rd5, %r4, 4;
	add.s64 	%rd6, %rd4, %rd5;
	ld.global.u32 	%r5, [%rd6];
	mov.u32 	%r6, _ZZ12reverseArrayPiS_E3tmp;
	shl.b32 	%r7, %r3, 2;
	sub.s32 	%r8, %r6, %r7;
	st.shared.u32 	[%r8+508], %r5;
	bar.sync 	0;
	add.s32 	%r9, %r6, %r7;
	ld.shared.u32 	%r10, [%r9];
	ld.const.u32 	%r11, [array_size];
	not.b32 	%r12, %r1;
	mad.lo.s32 	%r13, %r2, %r12, %r3;
	add.s32 	%r14, %r13, %r11;
	mul.wide.u32 	%rd7, %r14, 4;
	add.s64 	%rd8, %rd3, %rd7;
	st.global.u32 	[%rd8], %r10;
	ret;

}


// ===== COMPILED SASS (sm_100) =====

	.target	sm_100

	.elftype	@"ET_EXEC"


//--------------------- .note.nv.tkinfo           --------------------------
	.section	.note.nv.tkinfo,"",@"SHT_NOTE"
	.sectionflags	@"SHF_NOTE_NV_TKINFO"
	.tkinfo
        /*0018*/ 	.word	0x00000002
        /*0030*/ 	.string	""
        /*0030*/ 	.string	"ptxas"
        /*0030*/ 	.string	"Cuda compilation tools, release 13.0, V13.0.88"
        /*0030*/ 	.string	"Build cuda_13.0.r13.0/compiler.36424714_0"
        /*0030*/ 	.string	"-arch sm_100 -m 64 "



//--------------------- .note.nv.cuinfo           --------------------------
	.section	.note.nv.cuinfo,"",@"SHT_NOTE"
	.sectionflags	@"SHF_NOTE_NV_CUINFO"
        /*0018*/ 	.short	0x0002
        /*001a*/ 	.short	0x0064
        /*001c*/ 	.short	0x0082
	.zero		2


//--------------------- .nv.info                  --------------------------
	.section	.nv.info,"",@"SHT_CUDA_INFO"
	.align	4


	//----- nvinfo : EIATTR_REGCOUNT
	.align		4
        /*0000*/ 	.byte	0x04, 0x2f
        /*0002*/ 	.short	(.L_2 - .L_1)
	.align		4
.L_1:
        /*0004*/ 	.word	index@(_Z12reverseArrayPiS_)
        /*0008*/ 	.word	0x0000000e


	//----- nvinfo : EIATTR_FRAME_SIZE
	.align		4
.L_2:
        /*000c*/ 	.byte	0x04, 0x11
        /*000e*/ 	.short	(.L_4 - .L_3)
	.align		4
.L_3:
        /*0010*/ 	.word	index@(_Z12reverseArrayPiS_)
        /*0014*/ 	.word	0x00000000


	//----- nvinfo : EIATTR_MIN_STACK_SIZE
	.align		4
.L_4:
        /*0018*/ 	.byte	0x04, 0x12
        /*001a*/ 	.short	(.L_6 - .L_5)
	.align		4
.L_5:
        /*001c*/ 	.word	index@(_Z12reverseArrayPiS_)
        /*0020*/ 	.word	0x00000000
.L_6:


//--------------------- .nv.compat                --------------------------
	.section	.nv.compat,"",@"SHT_CUDA_COMPAT_INFO"
	.align	4
        /*0000*/ 	.byte	0x02, 0x09, 0x00, 0x00, 0x02, 0x02, 0x01, 0x00, 0x02, 0x05, 0x05, 0x00, 0x03, 0x07, 0x01, 0x01
        /*0010*/ 	.byte	0x02, 0x03, 0x00, 0x00, 0x02, 0x06, 0x01, 0x00, 0x04, 0x0b, 0x08, 0x00, 0x09, 0x00, 0x00, 0x00
        /*0020*/ 	.byte	0x00, 0x00, 0x00, 0x00


//--------------------- .nv.info._Z12reverseArrayPiS_ --------------------------
	.section	.nv.info._Z12reverseArrayPiS_,"",@"SHT_CUDA_INFO"
	.sectionflags	@""
	.align	4


	//----- nvinfo : EIATTR_CUDA_API_VERSION
	.align		4
        /*0000*/ 	.byte	0x04, 0x37
        /*0002*/ 	.short	(.L_8 - .L_7)
.L_7:
        /*0004*/ 	.word	0x00000082


	//----- nvinfo : EIATTR_KPARAM_INFO
	.align		4
.L_8:
        /*0008*/ 	.byte	0x04, 0x17
        /*000a*/ 	.short	(.L_10 - .L_9)
.L_9:
        /*000c*/ 	.word	0x00000000
        /*0010*/ 	.short	0x0001
        /*0012*/ 	.short	0x0008
        /*0014*/ 	.byte	0x00, 0xf5, 0x21, 0x00


	//----- nvinfo : EIATTR_KPARAM_INFO
	.align		4
.L_10:
        /*0018*/ 	.byte	0x04, 0x17
        /*001a*/ 	.short	(.L_12 - .L_11)
.L_11:
        /*001c*/ 	.word	0x00000000
        /*0020*/ 	.short	0x0000
        /*0022*/ 	.short	0x0000
        /*0024*/ 	.byte	0x00, 0xf5, 0x21, 0x00


	//----- nvinfo : EIATTR_SPARSE_MMA_MASK
	.align		4
.L_12:
        /*0028*/ 	.byte	0x03, 0x50
        /*002a*/ 	.short	0x0000


	//----- nvinfo : EIATTR_MAXREG_COUNT
	.align		4
        /*002c*/ 	.byte	0x03, 0x1b
        /*002e*/ 	.short	0x00ff


	//----- nvinfo : EIATTR_NUM_BARRIERS
	.align		4
        /*0030*/ 	.byte	0x02, 0x4c
        /*0032*/ 	.byte	0x01
	.zero		1


	//----- nvinfo : EIATTR_MERCURY_ISA_VERSION
	.align		4
        /*0034*/ 	.byte	0x03, 0x5f
        /*0036*/ 	.short	0x0101


	//----- nvinfo : EIATTR_VRC_CTA_INIT_COUNT
	.align		4
        /*0038*/ 	.byte	0x02, 0x4a
	.zero		1
	.zero		1


	//----- nvinfo : EIATTR_EXIT_INSTR_OFFSETS
	.align		4
        /*003c*/ 	.byte	0x04, 0x1c
        /*003e*/ 	.short	(.L_14 - .L_13)


	//   ....[0]....
.L_13:
        /*0040*/ 	.word	0x00000180


	//----- nvinfo : EIATTR_CBANK_PARAM_SIZE
	.align		4
.L_14:
        /*0044*/ 	.byte	0x03, 0x19
        /*0046*/ 	.short	0x0010


	//----- nvinfo : EIATTR_PARAM_CBANK
	.align		4
        /*0048*/ 	.byte	0x04, 0x0a
        /*004a*/ 	.short	(.L_16 - .L_15)
	.align		4
.L_15:
        /*004c*/ 	.word	index@(.nv.constant0._Z12reverseArrayPiS_)
        /*0050*/ 	.short	0x0380
        /*0052*/ 	.short	0x0010


	//----- nvinfo : EIATTR_SW_WAR
	.align		4
.L_16:
        /*0054*/ 	.byte	0x04, 0x36
        /*0056*/ 	.short	(.L_18 - .L_17)
.L_17:
        /*0058*/ 	.word	0x00000008
.L_18:


//--------------------- .nv.callgraph             --------------------------
	.section	.nv.callgraph,"",@"SHT_CUDA_CALLGRAPH"
	.align	4
	.sectionentsize	8
	.align		4
        /*0000*/ 	.word	0x00000000
	.align		4
        /*0004*/ 	.word	0xffffffff
	.align		4
        /*0008*/ 	.word	0x00000000
	.align		4
        /*000c*/ 	.word	0xfffffffe
	.align		4
        /*0010*/ 	.word	0x00000000
	.align		4
        /*0014*/ 	.word	0xfffffffd
	.align		4
        /*0018*/ 	.word	0x00000000
	.align		4
        /*001c*/ 	.word	0xfffffffc


//--------------------- .nv.constant3             --------------------------
	.section	.nv.constant3,"a",@progbits
	.align	4
.nv.constant3:
	.type		array_size,@object
	.size		array_size,(.L_0 - array_size)
array_size:
	.zero		4
.L_0:


//--------------------- .text._Z12reverseArrayPiS_ --------------------------
	.section	.text._Z12reverseArrayPiS_,"ax",@progbits
	.align	128
        .global         _Z12reverseArrayPiS_
        .type           _Z12reverseArrayPiS_,@function
        .size           _Z12reverseArrayPiS_,(.L_x_1 - _Z12reverseArrayPiS_)
        .other          _Z12reverseArrayPiS_,@"STO_CUDA_ENTRY STV_DEFAULT"
_Z12reverseArrayPiS_:
.text._Z12reverseArrayPiS_:
[----:B------:R-:W-:Y:S01]  /*0000*/  LDC R1, c[0x0][0x37c] ;  /* 0x0000df00ff017b82 */ /* 0x000fe20000000800 */
[----:B------:R-:W0:Y:S07]  /*0010*/  S2R R11, SR_TID.X ;  /* 0x00000000000b7919 */ /* 0x000e2e0000002100 */
[----:B------:R-:W0:Y:S01]  /*0020*/  S2UR UR4, SR_CTAID.X ;  /* 0x00000000000479c3 */ /* 0x000e220000002500 */
[----:B------:R-:W1:Y:S07]  /*0030*/  LDCU.64 UR6, c[0x0][0x358] ;  /* 0x00006b00ff0677ac */ /* 0x000e6e0008000a00 */
[----:B------:R-:W0:Y:S08]  /*0040*/  LDC R8, c[0x0][0x360] ;  /* 0x0000d800ff087b82 */ /* 0x000e300000000800 */
[----:B------:R-:W2:Y:S01]  /*0050*/  LDC.64 R2, c[0x0][0x380] ;  /* 0x0000e000ff027b82 */ /* 0x000ea20000000a00 */
[----:B------:R-:W-:Y:S01]  /*0060*/  MOV R4, 0x400 ;  /* 0x0000040000047802 */ /* 0x000fe20000000f00 */
[----:B------:R-:W3:Y:S01]  /*0070*/  LDCU UR5, c[0x3][URZ] ;  /* 0x00c00000ff0577ac */ /* 0x000ee20008000800 */
[----:B0-----:R-:W-:-:S04]  /*0080*/  IMAD R5, R8, UR4, R11 ;  /* 0x0000000408057c24 */ /* 0x001fc8000f8e020b */
[----:B--2---:R-:W-:-:S05]  /*0090*/  IMAD.WIDE R2, R5, 0x4, R2 ;  /* 0x0000000405027825 */ /* 0x004fca00078e0202 */
[----:B-1----:R0:W2:Y:S01]  /*00a0*/  LDG.E R0, desc[UR6][R2.64] ;  /* 0x0000000602007981 */ /* 0x0020a2000c1e1900 */
[----:B------:R-:W-:Y:S01]  /*00b0*/  ULOP3.LUT UR4, URZ, UR4, URZ, 0x33, !UPT ;  /* 0x00000004ff047292 */ /* 0x000fe2000f8e33ff */
[----:B------:R-:W1:Y:S05]  /*00c0*/  S2R R5, SR_CgaCtaId ;  /* 0x0000000000057919 */ /* 0x000e6a0000008800 */
[----:B0-----:R-:W-:-:S05]  /*00d0*/  IMAD R2, R8, UR4, R11 ;  /* 0x0000000408027c24 */ /* 0x001fca000f8e020b */
[----:B---3--:R-:W-:Y:S02]  /*00e0*/  IADD3 R3, PT, PT, R2, UR5, RZ ;  /* 0x0000000502037c10 */ /* 0x008fe4000fffe0ff */
[----:B-1----:R-:W-:-:S04]  /*00f0*/  LEA R4, R5, R4, 0x18 ;  /* 0x0000000405047211 */ /* 0x002fc800078ec0ff */
[C---:B------:R-:W-:Y:S01]  /*0100*/  LEA R6, R11.reuse, R4, 0x2 ;  /* 0x000000040b067211 */ /* 0x040fe200078e10ff */
[----:B------:R-:W-:Y:S02]  /*0110*/  IMAD R7, R11, -0x4, R4 ;  /* 0xfffffffc0b077824 */ /* 0x000fe400078e0204 */
[----:B------:R-:W0:Y:S02]  /*0120*/  LDC.64 R4, c[0x0][0x388] ;  /* 0x0000e200ff047b82 */ /* 0x000e240000000a00 */
[----:B0-----:R-:W-:Y:S01]  /*0130*/  IMAD.WIDE.U32 R2, R3, 0x4, R4 ;  /* 0x0000000403027825 */ /* 0x001fe200078e0004 */
[----:B--2---:R-:W-:Y:S05]  /*0140*/  STS [R7+0x1fc], R0 ;  /* 0x0001fc0007007388 */ /* 0x004fea0000000800 */
[----:B------:R-:W-:Y:S06]  /*0150*/  BAR.SYNC.DEFER_BLOCKING 0x0 ;  /* 0x0000000000007b1d */ /* 0x000fec0000010000 */
[----:B------:R-:W0:Y:S04]  /*0160*/  LDS R9, [R6] ;  /* 0x0000000006097984 */ /* 0x000e280000000800 */
[----:B0-----:R-:W-:Y:S01]  /*0170*/  STG.E desc[UR6][R2.64], R9 ;  /* 0x0000000902007986 */ /* 0x001fe2000c101906 */
[----:B------:R-:W-:Y:S05]  /*0180*/  EXIT ;  /* 0x000000000000794d */ /* 0x000fea0003800000 */
.L_x_0:
[----:B------:R-:W-:-:S00]  /*0190*/  BRA `(.L_x_0) ;  /* 0xfffffffc00fc7947 */ /* 0x000fc0000383ffff */
[----:B------:R-:W-:-:S00]  /*01a0*/  NOP ;  /* 0x0000000000007918 */ /* 0x000fc00000000000 */
        /* <DEDUP_REMOVED lines=13> */
.L_x_1:


//--------------------- .nv.shared._Z12reverseArrayPiS_ --------------------------
	.section	.nv.shared._Z12reverseArrayPiS_,"aw",@nobits
	.sectionflags	@""
	.align	4
.nv.shared._Z12reverseArrayPiS_:
	.zero		1536


//--------------------- .nv.shared.reserved.0     --------------------------
	.section	.nv.shared.reserved.0,"aw",@nobits
	.weak		__nv_reservedSMEM_offset_0_alias
	.size		__nv_reservedSMEM_offset_0_alias, 0, 64
	.other		__nv_reservedSMEM_offset_0_alias,@"STO_CUDA_RESERVED_SHARED STV_DEFAULT"
__nv_reservedSMEM_offset_0_alias:
	.zero		0
	.zero		64


//--------------------- .nv.constant0._Z12reverseArrayPiS_ --------------------------
	.section	.nv.constant0._Z12reverseArrayPiS_,"a",@progbits
	.sectionflags	@""
	.align	4
.nv.constant0._Z12reverseArrayPiS_:
	.zero		912


//--------------------- SYMBOLS --------------------------

	.type		.nv.reservedSmem.offset0,@object
	.size		.nv.reservedSmem.offset0,0x4
	.type		.nv.reservedSmem.cap,@object
	.size		.nv.reservedSmem.cap,0x4
